//
// Generated by NVIDIA NVVM Compiler
//
// Compiler Build ID: CL-36424714
// Cuda compilation tools, release 13.0, V13.0.88
// Based on NVVM 20.0.0
//

.version 9.0
.target sm_100
.address_size 64

	// .globl	_Z22misaligned_copy_kernelPKfPfii
.extern .shared .align 16 .b8 smem_buffer[];

.visible .entry _Z22misaligned_copy_kernelPKfPfii(
	.param .u64 .ptr .align 1 _Z22misaligned_copy_kernelPKfPfii_param_0,
	.param .u64 .ptr .align 1 _Z22misaligned_copy_kernelPKfPfii_param_1,
	.param .u32 _Z22misaligned_copy_kernelPKfPfii_param_2,
	.param .u32 _Z22misaligned_copy_kernelPKfPfii_param_3
)
{
	.reg .pred 	%p<2>;
	.reg .b32 	%r<9>;
	.reg .b32 	%f<2>;
	.reg .b64 	%rd<9>;

	ld.param.u64 	%rd1, [_Z22misaligned_copy_kernelPKfPfii_param_0];
	ld.param.u64 	%rd2, [_Z22misaligned_copy_kernelPKfPfii_param_1];
	ld.param.u32 	%r3, [_Z22misaligned_copy_kernelPKfPfii_param_2];
	ld.param.u32 	%r2, [_Z22misaligned_copy_kernelPKfPfii_param_3];
	mov.u32 	%r4, %ctaid.x;
	mov.u32 	%r5, %ntid.x;
	mov.u32 	%r6, %tid.x;
	mad.lo.s32 	%r1, %r4, %r5, %r6;
	sub.s32 	%r7, %r3, %r2;
	setp.ge.s32 	%p1, %r1, %r7;
	@%p1 bra 	$L__BB0_2;
	cvta.to.global.u64 	%rd3, %rd1;
	cvta.to.global.u64 	%rd4, %rd2;
	add.s32 	%r8, %r2, %r1;
	mul.wide.s32 	%rd5, %r8, 4;
	add.s64 	%rd6, %rd3, %rd5;
	ld.global.nc.f32 	%f1, [%rd6];
	mul.wide.s32 	%rd7, %r1, 4;
	add.s64 	%rd8, %rd4, %rd7;
	st.global.f32 	[%rd8], %f1;
$L__BB0_2:
	ret;

}
	// .globl	_Z22vectorized_copy_kernelPK6float4PS_i
.visible .entry _Z22vectorized_copy_kernelPK6float4PS_i(
	.param .u64 .ptr .align 1 _Z22vectorized_copy_kernelPK6float4PS_i_param_0,
	.param .u64 .ptr .align 1 _Z22vectorized_copy_kernelPK6float4PS_i_param_1,
	.param .u32 _Z22vectorized_copy_kernelPK6float4PS_i_param_2
)
{
	.reg .pred 	%p<7>;
	.reg .b32 	%r<31>;
	.reg .b32 	%f<21>;
	.reg .b64 	%rd<18>;

	ld.param.u64 	%rd3, [_Z22vectorized_copy_kernelPK6float4PS_i_param_0];
	ld.param.u64 	%rd4, [_Z22vectorized_copy_kernelPK6float4PS_i_param_1];
	ld.param.u32 	%r12, [_Z22vectorized_copy_kernelPK6float4PS_i_param_2];
	cvta.to.global.u64 	%rd1, %rd4;
	cvta.to.global.u64 	%rd2, %rd3;
	mov.u32 	%r13, %ctaid.x;
	mov.u32 	%r14, %ntid.x;
	mov.u32 	%r15, %tid.x;
	mad.lo.s32 	%r29, %r13, %r14, %r15;
	mov.u32 	%r16, %nctaid.x;
	mul.lo.s32 	%r2, %r14, %r16;
	setp.ge.s32 	%p1, %r29, %r12;
	@%p1 bra 	$L__BB1_7;
	add.s32 	%r17, %r29, %r2;
	max.s32 	%r18, %r12, %r17;
	setp.lt.s32 	%p2, %r17, %r12;
	selp.u32 	%r19, 1, 0, %p2;
	add.s32 	%r20, %r17, %r19;
	sub.s32 	%r21, %r18, %r20;
	div.u32 	%r22, %r21, %r2;
	add.s32 	%r3, %r22, %r19;
	and.b32  	%r23, %r3, 3;
	setp.eq.s32 	%p3, %r23, 3;
	@%p3 bra 	$L__BB1_4;
	add.s32 	%r24, %r3, 1;
	and.b32  	%r25, %r24, 3;
	neg.s32 	%r27, %r25;
$L__BB1_3:
	.pragma "nounroll";
	mul.wide.s32 	%rd5, %r29, 16;
	add.s64 	%rd6, %rd2, %rd5;
	add.s64 	%rd7, %rd1, %rd5;
	ld.global.nc.v4.f32 	{%f1, %f2, %f3, %f4}, [%rd6];
	st.global.v4.f32 	[%rd7], {%f1, %f2, %f3, %f4};
	add.s32 	%r29, %r29, %r2;
	add.s32 	%r27, %r27, 1;
	setp.ne.s32 	%p4, %r27, 0;
	@%p4 bra 	$L__BB1_3;
$L__BB1_4:
	setp.lt.u32 	%p5, %r3, 3;
	@%p5 bra 	$L__BB1_7;
	mul.wide.s32 	%rd11, %r2, 16;
	shl.b32 	%r26, %r2, 2;
$L__BB1_6:
	mul.wide.s32 	%rd8, %r29, 16;
	add.s64 	%rd9, %rd1, %rd8;
	add.s64 	%rd10, %rd2, %rd8;
	ld.global.nc.v4.f32 	{%f5, %f6, %f7, %f8}, [%rd10];
	st.global.v4.f32 	[%rd9], {%f5, %f6, %f7, %f8};
	add.s64 	%rd12, %rd9, %rd11;
	add.s64 	%rd13, %rd10, %rd11;
	ld.global.nc.v4.f32 	{%f9, %f10, %f11, %f12}, [%rd13];
	st.global.v4.f32 	[%rd12], {%f9, %f10, %f11, %f12};
	add.s64 	%rd14, %rd12, %rd11;
	add.s64 	%rd15, %rd13, %rd11;
	ld.global.nc.v4.f32 	{%f13, %f14, %f15, %f16}, [%rd15];
	st.global.v4.f32 	[%rd14], {%f13, %f14, %f15, %f16};
	add.s64 	%rd16, %rd14, %rd11;
	add.s64 	%rd17, %rd15, %rd11;
	ld.global.nc.v4.f32 	{%f17, %f18, %f19, %f20}, [%rd17];
	st.global.v4.f32 	[%rd16], {%f17, %f18, %f19, %f20};
	add.s32 	%r29, %r26, %r29;
	setp.lt.s32 	%p6, %r29, %r12;
	@%p6 bra 	$L__BB1_6;
$L__BB1_7:
	ret;

}
	// .globl	_Z24non_temporal_copy_kernelPK6float4PS_i
.visible .entry _Z24non_temporal_copy_kernelPK6float4PS_i(
	.param .u64 .ptr .align 1 _Z24non_temporal_copy_kernelPK6float4PS_i_param_0,
	.param .u64 .ptr .align 1 _Z24non_temporal_copy_kernelPK6float4PS_i_param_1,
	.param .u32 _Z24non_temporal_copy_kernelPK6float4PS_i_param_2
)
{
	.reg .pred 	%p<3>;
	.reg .b32 	%r<11>;
	.reg .b32 	%f<5>;
	.reg .b64 	%rd<7>;

	ld.param.u64 	%rd2, [_Z24non_temporal_copy_kernelPK6float4PS_i_param_0];
	ld.param.u64 	%rd3, [_Z24non_temporal_copy_kernelPK6float4PS_i_param_1];
	ld.param.u32 	%r6, [_Z24non_temporal_copy_kernelPK6float4PS_i_param_2];
	mov.u32 	%r7, %ctaid.x;
	mov.u32 	%r1, %ntid.x;
	mov.u32 	%r8, %tid.x;
	mad.lo.s32 	%r10, %r7, %r1, %r8;
	setp.ge.s32 	%p1, %r10, %r6;
	@%p1 bra 	$L__BB2_3;
	mov.u32 	%r9, %nctaid.x;
	mul.lo.s32 	%r3, %r1, %r9;
	cvta.to.global.u64 	%rd1, %rd3;
$L__BB2_2:
	mul.wide.s32 	%rd5, %r10, 16;
	add.s64 	%rd4, %rd2, %rd5;
	// begin inline asm
	ld.global.cs.v4.f32 {%f1,%f2,%f3,%f4}, [%rd4];
	// end inline asm
	add.s64 	%rd6, %rd1, %rd5;
	st.global.v4.f32 	[%rd6], {%f1, %f2, %f3, %f4};
	add.s32 	%r10, %r10, %r3;
	setp.lt.s32 	%p2, %r10, %r6;
	@%p2 bra 	$L__BB2_2;
$L__BB2_3:
	ret;

}
	// .globl	_Z17async_copy_kernelPK6float4PS_i
.visible .entry _Z17async_copy_kernelPK6float4PS_i(
	.param .u64 .ptr .align 1 _Z17async_copy_kernelPK6float4PS_i_param_0,
	.param .u64 .ptr .align 1 _Z17async_copy_kernelPK6float4PS_i_param_1,
	.param .u32 _Z17async_copy_kernelPK6float4PS_i_param_2
)
{
	.reg .pred 	%p<2>;
	.reg .b32 	%r<9>;
	.reg .b32 	%f<5>;
	.reg .b64 	%rd<8>;

	ld.param.u64 	%rd1, [_Z17async_copy_kernelPK6float4PS_i_param_0];
	ld.param.u64 	%rd2, [_Z17async_copy_kernelPK6float4PS_i_param_1];
	ld.param.u32 	%r3, [_Z17async_copy_kernelPK6float4PS_i_param_2];
	mov.u32 	%r4, %ctaid.x;
	mov.u32 	%r5, %ntid.x;
	mov.u32 	%r1, %tid.x;
	mad.lo.s32 	%r2, %r4, %r5, %r1;
	setp.ge.s32 	%p1, %r2, %r3;
	@%p1 bra 	$L__BB3_2;
	cvta.to.global.u64 	%rd4, %rd2;
	shl.b32 	%r7, %r1, 4;
	mov.u32 	%r8, smem_buffer;
	add.s32 	%r6, %r8, %r7;
	cvta.to.global.u64 	%rd5, %rd1;
	mul.wide.s32 	%rd6, %r2, 16;
	add.s64 	%rd3, %rd5, %rd6;
	// begin inline asm
	cp.async.cg.shared.global [%r6], [%rd3], 16, 16;
	// end inline asm
	// begin inline asm
	cp.async.commit_group;
	// end inline asm
	// begin inline asm
	cp.async.wait_group 0;
	// end inline asm
	add.s64 	%rd7, %rd4, %rd6;
	ld.shared.v4.f32 	{%f1, %f2, %f3, %f4}, [%r6];
	st.global.v4.f32 	[%rd7], {%f1, %f2, %f3, %f4};
$L__BB3_2:
	ret;

}
	// .globl	_Z22repeated_access_kernelPKfPfii
.visible .entry _Z22repeated_access_kernelPKfPfii(
	.param .u64 .ptr .align 1 _Z22repeated_access_kernelPKfPfii_param_0,
	.param .u64 .ptr .align 1 _Z22repeated_access_kernelPKfPfii_param_1,
	.param .u32 _Z22repeated_access_kernelPKfPfii_param_2,
	.param .u32 _Z22repeated_access_kernelPKfPfii_param_3
)
{
	.reg .pred 	%p<7>;
	.reg .b32 	%r<17>;
	.reg .b32 	%f<21>;
	.reg .b64 	%rd<9>;

	ld.param.u64 	%rd1, [_Z22repeated_access_kernelPKfPfii_param_0];
	ld.param.u64 	%rd2, [_Z22repeated_access_kernelPKfPfii_param_1];
	ld.param.u32 	%r10, [_Z22repeated_access_kernelPKfPfii_param_2];
	ld.param.u32 	%r9, [_Z22repeated_access_kernelPKfPfii_param_3];
	mov.u32 	%r11, %ctaid.x;
	mov.u32 	%r12, %ntid.x;
	mov.u32 	%r13, %tid.x;
	mad.lo.s32 	%r1, %r11, %r12, %r13;
	setp.ge.s32 	%p1, %r1, %r10;
	@%p1 bra 	$L__BB4_9;
	setp.lt.s32 	%p2, %r9, 1;
	mov.f32 	%f20, 0f00000000;
	@%p2 bra 	$L__BB4_8;
	cvta.to.global.u64 	%rd3, %rd1;
	mul.wide.s32 	%rd4, %r1, 4;
	add.s64 	%rd5, %rd3, %rd4;
	ld.global.nc.f32 	%f1, [%rd5];
	and.b32  	%r2, %r9, 3;
	setp.lt.u32 	%p3, %r9, 4;
	mov.f32 	%f20, 0f00000000;
	@%p3 bra 	$L__BB4_5;
	and.b32  	%r14, %r9, 2147483644;
	neg.s32 	%r15, %r14;
	mov.f32 	%f20, 0f00000000;
$L__BB4_4:
	add.f32 	%f13, %f20, %f1;
	add.f32 	%f14, %f13, %f1;
	add.f32 	%f15, %f14, %f1;
	add.f32 	%f20, %f15, %f1;
	add.s32 	%r15, %r15, 4;
	setp.ne.s32 	%p4, %r15, 0;
	@%p4 bra 	$L__BB4_4;
$L__BB4_5:
	setp.eq.s32 	%p5, %r2, 0;
	@%p5 bra 	$L__BB4_8;
	neg.s32 	%r16, %r2;
$L__BB4_7:
	.pragma "nounroll";
	add.f32 	%f20, %f20, %f1;
	add.s32 	%r16, %r16, 1;
	setp.ne.s32 	%p6, %r16, 0;
	@%p6 bra 	$L__BB4_7;
$L__BB4_8:
	cvta.to.global.u64 	%rd6, %rd2;
	mul.wide.s32 	%rd7, %r1, 4;
	add.s64 	%rd8, %rd6, %rd7;
	st.global.f32 	[%rd8], %f20;
$L__BB4_9:
	ret;

}


// ===== COMPILED SASS (sm_100) =====

	.target	sm_100

	.elftype	@"ET_EXEC"


//--------------------- .note.nv.tkinfo           --------------------------
	.section	.note.nv.tkinfo,"",@"SHT_NOTE"
	.sectionflags	@"SHF_NOTE_NV_TKINFO"
	.tkinfo
        /*0018*/ 	.word	0x00000002
        /*0030*/ 	.string	""
        /*0030*/ 	.string	"ptxas"
        /*0030*/ 	.string	"Cuda compilation tools, release 13.0, V13.0.88"
        /*0030*/ 	.string	"Build cuda_13.0.r13.0/compiler.36424714_0"
        /*0030*/ 	.string	"-arch sm_100 -m 64 "



//--------------------- .note.nv.cuinfo           --------------------------
	.section	.note.nv.cuinfo,"",@"SHT_NOTE"
	.sectionflags	@"SHF_NOTE_NV_CUINFO"
        /*0018*/ 	.short	0x0002
        /*001a*/ 	.short	0x0064
        /*001c*/ 	.short	0x0082
	.zero		2


//--------------------- .nv.info                  --------------------------
	.section	.nv.info,"",@"SHT_CUDA_INFO"
	.align	4


	//----- nvinfo : EIATTR_REGCOUNT
	.align		4
        /*0000*/ 	.byte	0x04, 0x2f
        /*0002*/ 	.short	(.L_1 - .L_0)
	.align		4
.L_0:
        /*0004*/ 	.word	index@(_Z22misaligned_copy_kernelPKfPfii)
        /*0008*/ 	.word	0x0000000a


	//----- nvinfo : EIATTR_FRAME_SIZE
	.align		4
.L_1:
        /*000c*/ 	.byte	0x04, 0x11
        /*000e*/ 	.short	(.L_3 - .L_2)
	.align		4
.L_2:
        /*0010*/ 	.word	index@(_Z22misaligned_copy_kernelPKfPfii)
        /*0014*/ 	.word	0x00000000


	//----- nvinfo : EIATTR_REGCOUNT
	.align		4
.L_3:
        /*0018*/ 	.byte	0x04, 0x2f
        /*001a*/ 	.short	(.L_5 - .L_4)
	.align		4
.L_4:
        /*001c*/ 	.word	index@(_Z22vectorized_copy_kernelPK6float4PS_i)
        /*0020*/ 	.word	0x00000020


	//----- nvinfo : EIATTR_FRAME_SIZE
	.align		4
.L_5:
        /*0024*/ 	.byte	0x04, 0x11
        /*0026*/ 	.short	(.L_7 - .L_6)
	.align		4
.L_6:
        /*0028*/ 	.word	index@(_Z22vectorized_copy_kernelPK6float4PS_i)
        /*002c*/ 	.word	0x00000000


	//----- nvinfo : EIATTR_REGCOUNT
	.align		4
.L_7:
        /*0030*/ 	.byte	0x04, 0x2f
        /*0032*/ 	.short	(.L_9 - .L_8)
	.align		4
.L_8:
        /*0034*/ 	.word	index@(_Z24non_temporal_copy_kernelPK6float4PS_i)
        /*0038*/ 	.word	0x00000012


	//----- nvinfo : EIATTR_FRAME_SIZE
	.align		4
.L_9:
        /*003c*/ 	.byte	0x04, 0x11
        /*003e*/ 	.short	(.L_11 - .L_10)
	.align		4
.L_10:
        /*0040*/ 	.word	index@(_Z24non_temporal_copy_kernelPK6float4PS_i)
        /*0044*/ 	.word	0x00000000


	//----- nvinfo : EIATTR_REGCOUNT
	.align		4
.L_11:
        /*0048*/ 	.byte	0x04, 0x2f
        /*004a*/ 	.short	(.L_13 - .L_12)
	.align		4
.L_12:
        /*004c*/ 	.word	index@(_Z17async_copy_kernelPK6float4PS_i)
        /*0050*/ 	.word	0x00000012


	//----- nvinfo : EIATTR_FRAME_SIZE
	.align		4
.L_13:
        /*0054*/ 	.byte	0x04, 0x11
        /*0056*/ 	.short	(.L_15 - .L_14)
	.align		4
.L_14:
        /*0058*/ 	.word	index@(_Z17async_copy_kernelPK6float4PS_i)
        /*005c*/ 	.word	0x00000000


	//----- nvinfo : EIATTR_REGCOUNT
	.align		4
.L_15:
        /*0060*/ 	.byte	0x04, 0x2f
        /*0062*/ 	.short	(.L_17 - .L_16)
	.align		4
.L_16:
        /*0064*/ 	.word	index@(_Z22repeated_access_kernelPKfPfii)
        /*0068*/ 	.word	0x00000008


	//----- nvinfo : EIATTR_FRAME_SIZE
	.align		4
.L_17:
        /*006c*/ 	.byte	0x04, 0x11
        /*006e*/ 	.short	(.L_19 - .L_18)
	.align		4
.L_18:
        /*0070*/ 	.word	index@(_Z22repeated_access_kernelPKfPfii)
        /*0074*/ 	.word	0x00000000


	//----- nvinfo : EIATTR_MIN_STACK_SIZE
	.align		4
.L_19:
        /*0078*/ 	.byte	0x04, 0x12
        /*007a*/ 	.short	(.L_21 - .L_20)
	.align		4
.L_20:
        /*007c*/ 	.word	index@(_Z22repeated_access_kernelPKfPfii)
        /*0080*/ 	.word	0x00000000


	//----- nvinfo : EIATTR_MIN_STACK_SIZE
	.align		4
.L_21:
        /*0084*/ 	.byte	0x04, 0x12
        /*0086*/ 	.short	(.L_23 - .L_22)
	.align		4
.L_22:
        /*0088*/ 	.word	index@(_Z17async_copy_kernelPK6float4PS_i)
        /*008c*/ 	.word	0x00000000


	//----- nvinfo : EIATTR_MIN_STACK_SIZE
	.align		4
.L_23:
        /*0090*/ 	.byte	0x04, 0x12
        /*0092*/ 	.short	(.L_25 - .L_24)
	.align		4
.L_24:
        /*0094*/ 	.word	index@(_Z24non_temporal_copy_kernelPK6float4PS_i)
        /*0098*/ 	.word	0x00000000


	//----- nvinfo : EIATTR_MIN_STACK_SIZE
	.align		4
.L_25:
        /*009c*/ 	.byte	0x04, 0x12
        /*009e*/ 	.short	(.L_27 - .L_26)
	.align		4
.L_26:
        /*00a0*/ 	.word	index@(_Z22vectorized_copy_kernelPK6float4PS_i)
        /*00a4*/ 	.word	0x00000000


	//----- nvinfo : EIATTR_MIN_STACK_SIZE
	.align		4
.L_27:
        /*00a8*/ 	.byte	0x04, 0x12
        /*00aa*/ 	.short	(.L_29 - .L_28)
	.align		4
.L_28:
        /*00ac*/ 	.word	index@(_Z22misaligned_copy_kernelPKfPfii)
        /*00b0*/ 	.word	0x00000000
.L_29:


//--------------------- .nv.compat                --------------------------
	.section	.nv.compat,"",@"SHT_CUDA_COMPAT_INFO"
	.align	4
        /*0000*/ 	.byte	0x02, 0x09, 0x00, 0x00, 0x02, 0x02, 0x01, 0x00, 0x02, 0x05, 0x05, 0x00, 0x03, 0x07, 0x01, 0x01
        /*0010*/ 	.byte	0x02, 0x03, 0x00, 0x00, 0x02, 0x06, 0x01, 0x00, 0x04, 0x0b, 0x08, 0x00, 0x09, 0x00, 0x00, 0x00
        /*0020*/ 	.byte	0x00, 0x00, 0x00, 0x00


//--------------------- .nv.info._Z22repeated_access_kernelPKfPfii --------------------------
	.section	.nv.info._Z22repeated_access_kernelPKfPfii,"",@"SHT_CUDA_INFO"
	.sectionflags	@""
	.align	4


	//----- nvinfo : EIATTR_CUDA_API_VERSION
	.align		4
        /*0000*/ 	.byte	0x04, 0x37
        /*0002*/ 	.short	(.L_31 - .L_30)
.L_30:
        /*0004*/ 	.word	0x00000082


	//----- nvinfo : EIATTR_KPARAM_INFO
	.align		4
.L_31:
        /*0008*/ 	.byte	0x04, 0x17
        /*000a*/ 	.short	(.L_33 - .L_32)
.L_32:
        /*000c*/ 	.word	0x00000000
        /*0010*/ 	.short	0x0003
        /*0012*/ 	.short	0x0014
        /*0014*/ 	.byte	0x00, 0xf0, 0x11, 0x00


	//----- nvinfo : EIATTR_KPARAM_INFO
	.align		4
.L_33:
        /*0018*/ 	.byte	0x04, 0x17
        /*001a*/ 	.short	(.L_35 - .L_34)
.L_34:
        /*001c*/ 	.word	0x00000000
        /*0020*/ 	.short	0x0002
        /*0022*/ 	.short	0x0010
        /*0024*/ 	.byte	0x00, 0xf0, 0x11, 0x00


	//----- nvinfo : EIATTR_KPARAM_INFO
	.align		4
.L_35:
        /*0028*/ 	.byte	0x04, 0x17
        /*002a*/ 	.short	(.L_37 - .L_36)
.L_36:
        /*002c*/ 	.word	0x00000000
        /*0030*/ 	.short	0x0001
        /*0032*/ 	.short	0x0008
        /*0034*/ 	.byte	0x00, 0xf5, 0x21, 0x00


	//----- nvinfo : EIATTR_KPARAM_INFO
	.align		4
.L_37:
        /*0038*/ 	.byte	0x04, 0x17
        /*003a*/ 	.short	(.L_39 - .L_38)
.L_38:
        /*003c*/ 	.word	0x00000000
        /*0040*/ 	.short	0x0000
        /*0042*/ 	.short	0x0000
        /*0044*/ 	.byte	0x00, 0xf5, 0x21, 0x00


	//----- nvinfo : EIATTR_SPARSE_MMA_MASK
	.align		4
.L_39:
        /*0048*/ 	.byte	0x03, 0x50
        /*004a*/ 	.short	0x0000


	//----- nvinfo : EIATTR_MAXREG_COUNT
	.align		4
        /*004c*/ 	.byte	0x03, 0x1b
        /*004e*/ 	.short	0x00ff


	//----- nvinfo : EIATTR_MERCURY_ISA_VERSION
	.align		4
        /*0050*/ 	.byte	0x03, 0x5f
        /*0052*/ 	.short	0x0101


	//----- nvinfo : EIATTR_VRC_CTA_INIT_COUNT
	.align		4
        /*0054*/ 	.byte	0x02, 0x4a
	.zero		1
	.zero		1


	//----- nvinfo : EIATTR_EXIT_INSTR_OFFSETS
	.align		4
        /*0058*/ 	.byte	0x04, 0x1c
        /*005a*/ 	.short	(.L_41 - .L_40)


	//   ....[0]....
.L_40:
        /*005c*/ 	.word	0x00000070


	//   ....[1]....
        /*0060*/ 	.word	0x00000510


	//----- nvinfo : EIATTR_CBANK_PARAM_SIZE
	.align		4
.L_41:
        /*0064*/ 	.byte	0x03, 0x19
        /*0066*/ 	.short	0x0018


	//----- nvinfo : EIATTR_PARAM_CBANK
	.align		4
        /*0068*/ 	.byte	0x04, 0x0a
        /*006a*/ 	.short	(.L_43 - .L_42)
	.align		4
.L_42:
        /*006c*/ 	.word	index@(.nv.constant0._Z22repeated_access_kernelPKfPfii)
        /*0070*/ 	.short	0x0380
        /*0072*/ 	.short	0x0018


	//----- nvinfo : EIATTR_SW_WAR
	.align		4
.L_43:
        /*0074*/ 	.byte	0x04, 0x36
        /*0076*/ 	.short	(.L_45 - .L_44)
.L_44:
        /*0078*/ 	.word	0x00000008
.L_45:


//--------------------- .nv.info._Z17async_copy_kernelPK6float4PS_i --------------------------
	.section	.nv.info._Z17async_copy_kernelPK6float4PS_i,"",@"SHT_CUDA_INFO"
	.sectionflags	@""
	.align	4


	//----- nvinfo : EIATTR_CUDA_API_VERSION
	.align		4
        /*0000*/ 	.byte	0x04, 0x37
        /*0002*/ 	.short	(.L_47 - .L_46)
.L_46:
        /*0004*/ 	.word	0x00000082


	//----- nvinfo : EIATTR_KPARAM_INFO
	.align		4
.L_47:
        /*0008*/ 	.byte	0x04, 0x17
        /*000a*/ 	.short	(.L_49 - .L_48)
.L_48:
        /*000c*/ 	.word	0x00000000
        /*0010*/ 	.short	0x0002
        /*0012*/ 	.short	0x0010
        /*0014*/ 	.byte	0x00, 0xf0, 0x11, 0x00


	//----- nvinfo : EIATTR_KPARAM_INFO
	.align		4
.L_49:
        /*0018*/ 	.byte	0x04, 0x17
        /*001a*/ 	.short	(.L_51 - .L_50)
.L_50:
        /*001c*/ 	.word	0x00000000
        /*0020*/ 	.short	0x0001
        /*0022*/ 	.short	0x0008
        /*0024*/ 	.byte	0x00, 0xf5, 0x21, 0x00


	//----- nvinfo : EIATTR_KPARAM_INFO
	.align		4
.L_51:
        /*0028*/ 	.byte	0x04, 0x17
        /*002a*/ 	.short	(.L_53 - .L_52)
.L_52:
        /*002c*/ 	.word	0x00000000
        /*0030*/ 	.short	0x0000
        /*0032*/ 	.short	0x0000
        /*0034*/ 	.byte	0x00, 0xf5, 0x21, 0x00


	//----- nvinfo : EIATTR_SPARSE_MMA_MASK
	.align		4
.L_53:
        /*0038*/ 	.byte	0x03, 0x50
        /*003a*/ 	.short	0x0000


	//----- nvinfo : EIATTR_MAXREG_COUNT
	.align		4
        /*003c*/ 	.byte	0x03, 0x1b
        /*003e*/ 	.short	0x00ff


	//----- nvinfo : EIATTR_MERCURY_ISA_VERSION
	.align		4
        /*0040*/ 	.byte	0x03, 0x5f
        /*0042*/ 	.short	0x0101


	//----- nvinfo : EIATTR_VRC_CTA_INIT_COUNT
	.align		4
        /*0044*/ 	.byte	0x02, 0x4a
	.zero		1
	.zero		1


	//----- nvinfo : EIATTR_EXIT_INSTR_OFFSETS
	.align		4
        /*0048*/ 	.byte	0x04, 0x1c
        /*004a*/ 	.short	(.L_55 - .L_54)


	//   ....[0]....
.L_54:
        /*004c*/ 	.word	0x00000070


	//   ....[1]....
        /*0050*/ 	.word	0x00000190


	//----- nvinfo : EIATTR_CBANK_PARAM_SIZE
	.align		4
.L_55:
        /*0054*/ 	.byte	0x03, 0x19
        /*0056*/ 	.short	0x0014


	//----- nvinfo : EIATTR_PARAM_CBANK
	.align		4
        /*0058*/ 	.byte	0x04, 0x0a
        /*005a*/ 	.short	(.L_57 - .L_56)
	.align		4
.L_56:
        /*005c*/ 	.word	index@(.nv.constant0._Z17async_copy_kernelPK6float4PS_i)
        /*0060*/ 	.short	0x0380
        /*0062*/ 	.short	0x0014


	//----- nvinfo : EIATTR_SW_WAR
	.align		4
.L_57:
        /*0064*/ 	.byte	0x04, 0x36
        /*0066*/ 	.short	(.L_59 - .L_58)
.L_58:
        /*0068*/ 	.word	0x00000008
.L_59:


//--------------------- .nv.info._Z24non_temporal_copy_kernelPK6float4PS_i --------------------------
	.section	.nv.info._Z24non_temporal_copy_kernelPK6float4PS_i,"",@"SHT_CUDA_INFO"
	.sectionflags	@""
	.align	4


	//----- nvinfo : EIATTR_CUDA_API_VERSION
	.align		4
        /*0000*/ 	.byte	0x04, 0x37
        /*0002*/ 	.short	(.L_61 - .L_60)
.L_60:
        /*0004*/ 	.word	0x00000082


	//----- nvinfo : EIATTR_KPARAM_INFO
	.align		4
.L_61:
        /*0008*/ 	.byte	0x04, 0x17
        /*000a*/ 	.short	(.L_63 - .L_62)
.L_62:
        /*000c*/ 	.word	0x00000000
        /*0010*/ 	.short	0x0002
        /*0012*/ 	.short	0x0010
        /*0014*/ 	.byte	0x00, 0xf0, 0x11, 0x00


	//----- nvinfo : EIATTR_KPARAM_INFO
	.align		4
.L_63:
        /*0018*/ 	.byte	0x04, 0x17
        /*001a*/ 	.short	(.L_65 - .L_64)
.L_64:
        /*001c*/ 	.word	0x00000000
        /*0020*/ 	.short	0x0001
        /*0022*/ 	.short	0x0008
        /*0024*/ 	.byte	0x00, 0xf5, 0x21, 0x00


	//----- nvinfo : EIATTR_KPARAM_INFO
	.align		4
.L_65:
        /*0028*/ 	.byte	0x04, 0x17
        /*002a*/ 	.short	(.L_67 - .L_66)
.L_66:
        /*002c*/ 	.word	0x00000000
        /*0030*/ 	.short	0x0000
        /*0032*/ 	.short	0x0000
        /*0034*/ 	.byte	0x00, 0xf5, 0x21, 0x00


	//----- nvinfo : EIATTR_SPARSE_MMA_MASK
	.align		4
.L_67:
        /*0038*/ 	.byte	0x03, 0x50
        /*003a*/ 	.short	0x0000


	//----- nvinfo : EIATTR_MAXREG_COUNT
	.align		4
        /*003c*/ 	.byte	0x03, 0x1b
        /*003e*/ 	.short	0x00ff


	//----- nvinfo : EIATTR_MERCURY_ISA_VERSION
	.align		4
        /*0040*/ 	.byte	0x03, 0x5f
        /*0042*/ 	.short	0x0101


	//----- nvinfo : EIATTR_VRC_CTA_INIT_COUNT
	.align		4
        /*0044*/ 	.byte	0x02, 0x4a
	.zero		1
	.zero		1


	//----- nvinfo : EIATTR_EXIT_INSTR_OFFSETS
	.align		4
        /*0048*/ 	.byte	0x04, 0x1c
        /*004a*/ 	.short	(.L_69 - .L_68)


	//   ....[0]....
.L_68:
        /*004c*/ 	.word	0x00000070


	//   ....[1]....
        /*0050*/ 	.word	0x00000140


	//----- nvinfo : EIATTR_CRS_STACK_SIZE
	.align		4
.L_69:
        /*0054*/ 	.byte	0x04, 0x1e
        /*0056*/ 	.short	(.L_71 - .L_70)
.L_70:
        /*0058*/ 	.word	0x00000000


	//----- nvinfo : EIATTR_CBANK_PARAM_SIZE
	.align		4
.L_71:
        /*005c*/ 	.byte	0x03, 0x19
        /*005e*/ 	.short	0x0014


	//----- nvinfo : EIATTR_PARAM_CBANK
	.align		4
        /*0060*/ 	.byte	0x04, 0x0a
        /*0062*/ 	.short	(.L_73 - .L_72)
	.align		4
.L_72:
        /*0064*/ 	.word	index@(.nv.constant0._Z24non_temporal_copy_kernelPK6float4PS_i)
        /*0068*/ 	.short	0x0380
        /*006a*/ 	.short	0x0014


	//----- nvinfo : EIATTR_SW_WAR
	.align		4
.L_73:
        /*006c*/ 	.byte	0x04, 0x36
        /*006e*/ 	.short	(.L_75 - .L_74)
.L_74:
        /*0070*/ 	.word	0x00000008
.L_75:


//--------------------- .nv.info._Z22vectorized_copy_kernelPK6float4PS_i --------------------------
	.section	.nv.info._Z22vectorized_copy_kernelPK6float4PS_i,"",@"SHT_CUDA_INFO"
	.sectionflags	@""
	.align	4


	//----- nvinfo : EIATTR_CUDA_API_VERSION
	.align		4
        /*0000*/ 	.byte	0x04, 0x37
        /*0002*/ 	.short	(.L_77 - .L_76)
.L_76:
        /*0004*/ 	.word	0x00000082


	//----- nvinfo : EIATTR_KPARAM_INFO
	.align		4
.L_77:
        /*0008*/ 	.byte	0x04, 0x17
        /*000a*/ 	.short	(.L_79 - .L_78)
.L_78:
        /*000c*/ 	.word	0x00000000
        /*0010*/ 	.short	0x0002
        /*0012*/ 	.short	0x0010
        /*0014*/ 	.byte	0x00, 0xf0, 0x11, 0x00


	//----- nvinfo : EIATTR_KPARAM_INFO
	.align		4
.L_79:
        /*0018*/ 	.byte	0x04, 0x17
        /*001a*/ 	.short	(.L_81 - .L_80)
.L_80:
        /*001c*/ 	.word	0x00000000
        /*0020*/ 	.short	0x0001
        /*0022*/ 	.short	0x0008
        /*0024*/ 	.byte	0x00, 0xf5, 0x21, 0x00


	//----- nvinfo : EIATTR_KPARAM_INFO
	.align		4
.L_81:
        /*0028*/ 	.byte	0x04, 0x17
        /*002a*/ 	.short	(.L_83 - .L_82)
.L_82:
        /*002c*/ 	.word	0x00000000
        /*0030*/ 	.short	0x0000
        /*0032*/ 	.short	0x0000
        /*0034*/ 	.byte	0x00, 0xf5, 0x21, 0x00


	//----- nvinfo : EIATTR_SPARSE_MMA_MASK
	.align		4
.L_83:
        /*0038*/ 	.byte	0x03, 0x50
        /*003a*/ 	.short	0x0000


	//----- nvinfo : EIATTR_MAXREG_COUNT
	.align		4
        /*003c*/ 	.byte	0x03, 0x1b
        /*003e*/ 	.short	0x00ff


	//----- nvinfo : EIATTR_MERCURY_ISA_VERSION
	.align		4
        /*0040*/ 	.byte	0x03, 0x5f
        /*0042*/ 	.short	0x0101


	//----- nvinfo : EIATTR_VRC_CTA_INIT_COUNT
	.align		4
        /*0044*/ 	.byte	0x02, 0x4a
	.zero		1
	.zero		1


	//----- nvinfo : EIATTR_EXIT_INSTR_OFFSETS
	.align		4
        /*0048*/ 	.byte	0x04, 0x1c
        /*004a*/ 	.short	(.L_85 - .L_84)


	//   ....[0]....
.L_84:
        /*004c*/ 	.word	0x00000090


	//   ....[1]....
        /*0050*/ 	.word	0x00000380


	//   ....[2]....
        /*0054*/ 	.word	0x000004c0


	//----- nvinfo : EIATTR_CRS_STACK_SIZE
	.align		4
.L_85:
        /*0058*/ 	.byte	0x04, 0x1e
        /*005a*/ 	.short	(.L_87 - .L_86)
.L_86:
        /*005c*/ 	.word	0x00000000


	//----- nvinfo : EIATTR_CBANK_PARAM_SIZE
	.align		4
.L_87:
        /*0060*/ 	.byte	0x03, 0x19
        /*0062*/ 	.short	0x0014


	//----- nvinfo : EIATTR_PARAM_CBANK
	.align		4
        /*0064*/ 	.byte	0x04, 0x0a
        /*0066*/ 	.short	(.L_89 - .L_88)
	.align		4
.L_88:
        /*0068*/ 	.word	index@(.nv.constant0._Z22vectorized_copy_kernelPK6float4PS_i)
        /*006c*/ 	.short	0x0380
        /*006e*/ 	.short	0x0014


	//----- nvinfo : EIATTR_SW_WAR
	.align		4
.L_89:
        /*0070*/ 	.byte	0x04, 0x36
        /*0072*/ 	.short	(.L_91 - .L_90)
.L_90:
        /*0074*/ 	.word	0x00000008
.L_91:


//--------------------- .nv.info._Z22misaligned_copy_kernelPKfPfii --------------------------
	.section	.nv.info._Z22misaligned_copy_kernelPKfPfii,"",@"SHT_CUDA_INFO"
	.sectionflags	@""
	.align	4


	//----- nvinfo : EIATTR_CUDA_API_VERSION
	.align		4
        /*0000*/ 	.byte	0x04, 0x37
        /*0002*/ 	.short	(.L_93 - .L_92)
.L_92:
        /*0004*/ 	.word	0x00000082


	//----- nvinfo : EIATTR_KPARAM_INFO
	.align		4
.L_93:
        /*0008*/ 	.byte	0x04, 0x17
        /*000a*/ 	.short	(.L_95 - .L_94)
.L_94:
        /*000c*/ 	.word	0x00000000
        /*0010*/ 	.short	0x0003
        /*0012*/ 	.short	0x0014
        /*0014*/ 	.byte	0x00, 0xf0, 0x11, 0x00


	//----- nvinfo : EIATTR_KPARAM_INFO
	.align		4
.L_95:
        /*0018*/ 	.byte	0x04, 0x17
        /*001a*/ 	.short	(.L_97 - .L_96)
.L_96:
        /*001c*/ 	.word	0x00000000
        /*0020*/ 	.short	0x0002
        /*0022*/ 	.short	0x0010
        /*0024*/ 	.byte	0x00, 0xf0, 0x11, 0x00


	//----- nvinfo : EIATTR_KPARAM_INFO
	.align		4
.L_97:
        /*0028*/ 	.byte	0x04, 0x17
        /*002a*/ 	.short	(.L_99 - .L_98)
.L_98:
        /*002c*/ 	.word	0x00000000
        /*0030*/ 	.short	0x0001
        /*0032*/ 	.short	0x0008
        /*0034*/ 	.byte	0x00, 0xf5, 0x21, 0x00


	//----- nvinfo : EIATTR_KPARAM_INFO
	.align		4
.L_99:
        /*0038*/ 	.byte	0x04, 0x17
        /*003a*/ 	.short	(.L_101 - .L_100)
.L_100:
        /*003c*/ 	.word	0x00000000
        /*0040*/ 	.short	0x0000
        /*0042*/ 	.short	0x0000
        /*0044*/ 	.byte	0x00, 0xf5, 0x21, 0x00


	//----- nvinfo : EIATTR_SPARSE_MMA_MASK
	.align		4
.L_101:
        /*0048*/ 	.byte	0x03, 0x50
        /*004a*/ 	.short	0x0000


	//----- nvinfo : EIATTR_MAXREG_COUNT
	.align		4
        /*004c*/ 	.byte	0x03, 0x1b
        /*004e*/ 	.short	0x00ff


	//----- nvinfo : EIATTR_MERCURY_ISA_VERSION
	.align		4
        /*0050*/ 	.byte	0x03, 0x5f
        /*0052*/ 	.short	0x0101


	//----- nvinfo : EIATTR_VRC_CTA_INIT_COUNT
	.align		4
        /*0054*/ 	.byte	0x02, 0x4a
	.zero		1
	.zero		1


	//----- nvinfo : EIATTR_EXIT_INSTR_OFFSETS
	.align		4
        /*0058*/ 	.byte	0x04, 0x1c
        /*005a*/ 	.short	(.L_103 - .L_102)


	//   ....[0]....
.L_102:
        /*005c*/ 	.word	0x00000080


	//   ....[1]....
        /*0060*/ 	.word	0x00000110


	//----- nvinfo : EIATTR_CBANK_PARAM_SIZE
	.align		4
.L_103:
        /*0064*/ 	.byte	0x03, 0x19
        /*0066*/ 	.short	0x0018


	//----- nvinfo : EIATTR_PARAM_CBANK
	.align		4
        /*0068*/ 	.byte	0x04, 0x0a
        /*006a*/ 	.short	(.L_105 - .L_104)
	.align		4
.L_104:
        /*006c*/ 	.word	index@(.nv.constant0._Z22misaligned_copy_kernelPKfPfii)
        /*0070*/ 	.short	0x0380
        /*0072*/ 	.short	0x0018


	//----- nvinfo : EIATTR_SW_WAR
	.align		4
.L_105:
        /*0074*/ 	.byte	0x04, 0x36
        /*0076*/ 	.short	(.L_107 - .L_106)
.L_106:
        /*0078*/ 	.word	0x00000008
.L_107:


//--------------------- .nv.callgraph             --------------------------
	.section	.nv.callgraph,"",@"SHT_CUDA_CALLGRAPH"
	.align	4
	.sectionentsize	8
	.align		4
        /*0000*/ 	.word	0x00000000
	.align		4
        /*0004*/ 	.word	0xffffffff
	.align		4
        /*0008*/ 	.word	0x00000000
	.align		4
        /*000c*/ 	.word	0xfffffffe
	.align		4
        /*0010*/ 	.word	0x00000000
	.align		4
        /*0014*/ 	.word	0xfffffffd
	.align		4
        /*0018*/ 	.word	0x00000000
	.align		4
        /*001c*/ 	.word	0xfffffffc


//--------------------- .text._Z22repeated_access_kernelPKfPfii --------------------------
	.section	.text._Z22repeated_access_kernelPKfPfii,"ax",@progbits
	.align	128
        .global         _Z22repeated_access_kernelPKfPfii
        .type           _Z22repeated_access_kernelPKfPfii,@function
        .size           _Z22repeated_access_kernelPKfPfii,(.L_x_17 - _Z22repeated_access_kernelPKfPfii)
        .other          _Z22repeated_access_kernelPKfPfii,@"STO_CUDA_ENTRY STV_DEFAULT"
_Z22repeated_access_kernelPKfPfii:
.text._Z22repeated_access_kernelPKfPfii:
[----:B------:R-:W-:Y:S01]  /*0000*/  LDC R1, c[0x0][0x37c] ;  /* 0x0000df00ff017b82 */ /* 0x000fe20000000800 */
[----:B------:R-:W0:Y:S07]  /*0010*/  S2R R3, SR_TID.X ;  /* 0x0000000000037919 */ /* 0x000e2e0000002100 */
[----:B------:R-:W0:Y:S01]  /*0020*/  S2UR UR4, SR_CTAID.X ;  /* 0x00000000000479c3 */ /* 0x000e220000002500 */
[----:B------:R-:W1:Y:S07]  /*0030*/  LDCU UR5, c[0x0][0x390] ;  /* 0x00007200ff0577ac */ /* 0x000e6e0008000800 */
[----:B------:R-:W0:Y:S02]  /*0040*/  LDC R0, c[0x0][0x360] ;  /* 0x0000d800ff007b82 */ /* 0x000e240000000800 */
[----:B0-----:R-:W-:-:S05]  /*0050*/  IMAD R0, R0, UR4, R3 ;  /* 0x0000000400007c24 */ /* 0x001fca000f8e0203 */
[----:B-1----:R-:W-:-:S13]  /*0060*/  ISETP.GE.AND P0, PT, R0, UR5, PT ;  /* 0x0000000500007c0c */ /* 0x002fda000bf06270 */
[----:B------:R-:W-:Y:S05]  /*0070*/  @P0 EXIT ;  /* 0x000000000000094d */ /* 0x000fea0003800000 */
[----:B------:R-:W0:Y:S01]  /*0080*/  LDCU UR5, c[0x0][0x394] ;  /* 0x00007280ff0577ac */ /* 0x000e220008000800 */
[----:B------:R-:W-:Y:S01]  /*0090*/  HFMA2 R5, -RZ, RZ, 0, 0 ;  /* 0x00000000ff057431 */ /* 0x000fe200000001ff */
[----:B------:R-:W1:Y:S01]  /*00a0*/  LDCU.64 UR6, c[0x0][0x358] ;  /* 0x00006b00ff0677ac */ /* 0x000e620008000a00 */
[----:B0-----:R-:W-:-:S09]  /*00b0*/  UISETP.GE.AND UP0, UPT, UR5, 0x1, UPT ;  /* 0x000000010500788c */ /* 0x001fd2000bf06270 */
[----:B-1----:R-:W-:Y:S05]  /*00c0*/  BRA.U !UP0, `(.L_x_0) ;  /* 0x0000000508047547 */ /* 0x002fea000b800000 */
[----:B------:R-:W0:Y:S02]  /*00d0*/  LDC.64 R2, c[0x0][0x380] ;  /* 0x0000e000ff027b82 */ /* 0x000e240000000a00 */
[----:B0-----:R-:W-:-:S06]  /*00e0*/  IMAD.WIDE R2, R0, 0x4, R2 ;  /* 0x0000000400027825 */ /* 0x001fcc00078e0202 */
[----:B------:R0:W5:Y:S01]  /*00f0*/  LDG.E.CONSTANT R2, desc[UR6][R2.64] ;  /* 0x0000000602027981 */ /* 0x000162000c1e9900 */
[----:B------:R-:W-:Y:S01]  /*0100*/  UISETP.GE.U32.AND UP0, UPT, UR5, 0x4, UPT ;  /* 0x000000040500788c */ /* 0x000fe2000bf06070 */
[----:B------:R-:W-:Y:S01]  /*0110*/  MOV R5, RZ ;  /* 0x000000ff00057202 */ /* 0x000fe20000000f00 */
[----:B------:R-:W-:-:S07]  /*0120*/  ULOP3.LUT UR4, UR5, 0x3, URZ, 0xc0, !UPT ;  /* 0x0000000305047892 */ /* 0x000fce000f8ec0ff */
[----:B0-----:R-:W-:Y:S05]  /*0130*/  BRA.U !UP0, `(.L_x_1) ;  /* 0x0000000108cc7547 */ /* 0x001fea000b800000 */
[----:B------:R-:W-:Y:S01]  /*0140*/  ULOP3.LUT UR5, UR5, 0x7ffffffc, URZ, 0xc0, !UPT ;  /* 0x7ffffffc05057892 */ /* 0x000fe2000f8ec0ff */
[----:B------:R-:W-:-:S03]  /*0150*/  MOV R5, RZ ;  /* 0x000000ff00057202 */ /* 0x000fc60000000f00 */
[----:B------:R-:W-:-:S04]  /*0160*/  UIADD3 UR5, UPT, UPT, -UR5, URZ, URZ ;  /* 0x000000ff05057290 */ /* 0x000fc8000fffe1ff */
[----:B------:R-:W-:-:S09]  /*0170*/  UISETP.GE.AND UP0, UPT, UR5, URZ, UPT ;  /* 0x000000ff0500728c */ /* 0x000fd2000bf06270 */
[----:B------:R-:W-:Y:S05]  /*0180*/  BRA.U UP0, `(.L_x_2) ;  /* 0x00000001009c7547 */ /* 0x000fea000b800000 */
[----:B------:R-:W-:Y:S02]  /*0190*/  UIADD3 UR8, UPT, UPT, -UR5, URZ, URZ ;  /* 0x000000ff05087290 */ /* 0x000fe4000fffe1ff */
[----:B------:R-:W-:Y:S02]  /*01a0*/  UPLOP3.LUT UP0, UPT, UPT, UPT, UPT, 0x80, 0x8 ;  /* 0x000000000008789c */ /* 0x000fe40003f0f070 */
[----:B------:R-:W-:-:S09]  /*01b0*/  UISETP.GT.AND UP1, UPT, UR8, 0xc, UPT ;  /* 0x0000000c0800788c */ /* 0x000fd2000bf24270 */
[----:B------:R-:W-:Y:S05]  /*01c0*/  BRA.U !UP1, `(.L_x_3) ;  /* 0x0000000109507547 */ /* 0x000fea000b800000 */
[----:B------:R-:W-:-:S11]  /*01d0*/  UPLOP3.LUT UP0, UPT, UPT, UPT, UPT, 0x40, 0x4 ;  /* 0x000000000004789c */ /* 0x000fd60003f0e870 */
.L_x_4:
[----:B-----5:R-:W-:Y:S01]  /*01e0*/  FADD R5, R2, R5 ;  /* 0x0000000502057221 */ /* 0x020fe20000000000 */
[----:B------:R-:W-:-:S03]  /*01f0*/  UIADD3 UR5, UPT, UPT, UR5, 0x10, URZ ;  /* 0x0000001005057890 */ /* 0x000fc6000fffe0ff */
[----:B------:R-:W-:Y:S01]  /*0200*/  FADD R5, R2, R5 ;  /* 0x0000000502057221 */ /* 0x000fe20000000000 */
[----:B------:R-:W-:-:S03]  /*0210*/  UISETP.GE.AND UP1, UPT, UR5, -0xc, UPT ;  /* 0xfffffff40500788c */ /* 0x000fc6000bf26270 */
[----:B------:R-:W-:-:S04]  /*0220*/  FADD R5, R2, R5 ;  /* 0x0000000502057221 */ /* 0x000fc80000000000 */
        /* <DEDUP_REMOVED lines=12> */
[----:B------:R-:W-:Y:S01]  /*02f0*/  FADD R5, R2, R5 ;  /* 0x0000000502057221 */ /* 0x000fe20000000000 */
[----:B------:R-:W-:Y:S06]  /*0300*/  BRA.U !UP1, `(.L_x_4) ;  /* 0xfffffffd09b47547 */ /* 0x000fec000b83ffff */
.L_x_3:
[----:B------:R-:W-:-:S04]  /*0310*/  UIADD3 UR8, UPT, UPT, -UR5, URZ, URZ ;  /* 0x000000ff05087290 */ /* 0x000fc8000fffe1ff */
[----:B------:R-:W-:-:S09]  /*0320*/  UISETP.GT.AND UP1, UPT, UR8, 0x4, UPT ;  /* 0x000000040800788c */ /* 0x000fd2000bf24270 */
[----:B------:R-:W-:Y:S05]  /*0330*/  BRA.U !UP1, `(.L_x_5) ;  /* 0x0000000109287547 */ /* 0x000fea000b800000 */
[----:B-----5:R-:W-:Y:S01]  /*0340*/  FADD R5, R5, R2 ;  /* 0x0000000205057221 */ /* 0x020fe20000000000 */
[----:B------:R-:W-:Y:S02]  /*0350*/  UPLOP3.LUT UP0, UPT, UPT, UPT, UPT, 0x40, 0x4 ;  /* 0x000000000004789c */ /* 0x000fe40003f0e870 */
[----:B------:R-:W-:Y:S01]  /*0360*/  UIADD3 UR5, UPT, UPT, UR5, 0x8, URZ ;  /* 0x0000000805057890 */ /* 0x000fe2000fffe0ff */
[----:B------:R-:W-:-:S04]  /*0370*/  FADD R5, R2, R5 ;  /* 0x0000000502057221 */ /* 0x000fc80000000000 */
[----:B------:R-:W-:-:S04]  /*0380*/  FADD R5, R2, R5 ;  /* 0x0000000502057221 */ /* 0x000fc80000000000 */
[----:B------:R-:W-:-:S04]  /*0390*/  FADD R5, R2, R5 ;  /* 0x0000000502057221 */ /* 0x000fc80000000000 */
[----:B------:R-:W-:-:S04]  /*03a0*/  FADD R5, R2, R5 ;  /* 0x0000000502057221 */ /* 0x000fc80000000000 */
[----:B------:R-:W-:-:S04]  /*03b0*/  FADD R5, R2, R5 ;  /* 0x0000000502057221 */ /* 0x000fc80000000000 */
[----:B------:R-:W-:-:S04]  /*03c0*/  FADD R5, R2, R5 ;  /* 0x0000000502057221 */ /* 0x000fc80000000000 */
[----:B------:R-:W-:-:S07]  /*03d0*/  FADD R5, R2, R5 ;  /* 0x0000000502057221 */ /* 0x000fce0000000000 */
.L_x_5:
[----:B------:R-:W-:-:S09]  /*03e0*/  UISETP.NE.OR UP0, UPT, UR5, URZ, UP0 ;  /* 0x000000ff0500728c */ /* 0x000fd20008705670 */
[----:B------:R-:W-:Y:S05]  /*03f0*/  BRA.U !UP0, `(.L_x_1) ;  /* 0x00000001081c7547 */ /* 0x000fea000b800000 */
.L_x_2:
[----:B------:R-:W-:Y:S01]  /*0400*/  UIADD3 UR5, UPT, UPT, UR5, 0x4, URZ ;  /* 0x0000000405057890 */ /* 0x000fe2000fffe0ff */
[----:B-----5:R-:W-:-:S03]  /*0410*/  FADD R5, R2, R5 ;  /* 0x0000000502057221 */ /* 0x020fc60000000000 */
[----:B------:R-:W-:Y:S01]  /*0420*/  UISETP.NE.AND UP0, UPT, UR5, URZ, UPT ;  /* 0x000000ff0500728c */ /* 0x000fe2000bf05270 */
[----:B------:R-:W-:-:S04]  /*0430*/  FADD R5, R2, R5 ;  /* 0x0000000502057221 */ /* 0x000fc80000000000 */
[----:B------:R-:W-:-:S04]  /*0440*/  FADD R5, R2, R5 ;  /* 0x0000000502057221 */ /* 0x000fc80000000000 */
[----:B------:R-:W-:Y:S01]  /*0450*/  FADD R5, R2, R5 ;  /* 0x0000000502057221 */ /* 0x000fe20000000000 */
[----:B------:R-:W-:Y:S06]  /*0460*/  BRA.U UP0, `(.L_x_2) ;  /* 0xfffffffd00e47547 */ /* 0x000fec000b83ffff */
.L_x_1:
[----:B------:R-:W-:-:S09]  /*0470*/  UISETP.NE.AND UP0, UPT, UR4, URZ, UPT ;  /* 0x000000ff0400728c */ /* 0x000fd2000bf05270 */
[----:B------:R-:W-:Y:S05]  /*0480*/  BRA.U !UP0, `(.L_x_0) ;  /* 0x0000000108147547 */ /* 0x000fea000b800000 */
[----:B------:R-:W-:-:S12]  /*0490*/  UIADD3 UR4, UPT, UPT, -UR4, URZ, URZ ;  /* 0x000000ff04047290 */ /* 0x000fd8000fffe1ff */
.L_x_6:
[----:B------:R-:W-:Y:S01]  /*04a0*/  UIADD3 UR4, UPT, UPT, UR4, 0x1, URZ ;  /* 0x0000000104047890 */ /* 0x000fe2000fffe0ff */
[----:B-----5:R-:W-:-:S03]  /*04b0*/  FADD R5, R2, R5 ;  /* 0x0000000502057221 */ /* 0x020fc60000000000 */
[----:B------:R-:W-:-:S09]  /*04c0*/  UISETP.NE.AND UP0, UPT, UR4, URZ, UPT ;  /* 0x000000ff0400728c */ /* 0x000fd2000bf05270 */
[----:B------:R-:W-:Y:S05]  /*04d0*/  BRA.U UP0, `(.L_x_6) ;  /* 0xfffffffd00f07547 */ /* 0x000fea000b83ffff */
.L_x_0:
[----:B-----5:R-:W0:Y:S02]  /*04e0*/  LDC.64 R2, c[0x0][0x388] ;  /* 0x0000e200ff027b82 */ /* 0x020e240000000a00 */
[----:B0-----:R-:W-:-:S05]  /*04f0*/  IMAD.WIDE R2, R0, 0x4, R2 ;  /* 0x0000000400027825 */ /* 0x001fca00078e0202 */
[----:B------:R-:W-:Y:S01]  /*0500*/  STG.E desc[UR6][R2.64], R5 ;  /* 0x0000000502007986 */ /* 0x000fe2000c101906 */
[----:B------:R-:W-:Y:S05]  /*0510*/  EXIT ;  /* 0x000000000000794d */ /* 0x000fea0003800000 */
.L_x_7:
[----:B------:R-:W-:-:S00]  /*0520*/  BRA `(.L_x_7) ;  /* 0xfffffffc00fc7947 */ /* 0x000fc0000383ffff */
[----:B------:R-:W-:-:S00]  /*0530*/  NOP ;  /* 0x0000000000007918 */ /* 0x000fc00000000000 */
        /* <DEDUP_REMOVED lines=12> */
.L_x_17:


//--------------------- .text._Z17async_copy_kernelPK6float4PS_i --------------------------
	.section	.text._Z17async_copy_kernelPK6float4PS_i,"ax",@progbits
	.align	128
        .global         _Z17async_copy_kernelPK6float4PS_i
        .type           _Z17async_copy_kernelPK6float4PS_i,@function
        .size           _Z17async_copy_kernelPK6float4PS_i,(.L_x_18 - _Z17async_copy_kernelPK6float4PS_i)
        .other          _Z17async_copy_kernelPK6float4PS_i,@"STO_CUDA_ENTRY STV_DEFAULT"
_Z17async_copy_kernelPK6float4PS_i:
.text._Z17async_copy_kernelPK6float4PS_i:
[----:B------:R-:W-:Y:S01]  /*0000*/  LDC R1, c[0x0][0x37c] ;  /* 0x0000df00ff017b82 */ /* 0x000fe20000000800 */
[----:B------:R-:W1:Y:S07]  /*0010*/  S2R R0, SR_TID.X ;  /* 0x0000000000007919 */ /* 0x000e6e0000002100 */
[----:B------:R-:W1:Y:S01]  /*0020*/  S2UR UR4, SR_CTAID.X ;  /* 0x00000000000479c3 */ /* 0x000e620000002500 */
[----:B------:R-:W2:Y:S07]  /*0030*/  LDCU UR5, c[0x0][0x390] ;  /* 0x00007200ff0577ac */ /* 0x000eae0008000800 */
[----:B------:R-:W1:Y:S02]  /*0040*/  LDC R7, c[0x0][0x360] ;  /* 0x0000d800ff077b82 */ /* 0x000e640000000800 */
[----:B-1----:R-:W-:-:S05]  /*0050*/  IMAD R7, R7, UR4, R0 ;  /* 0x0000000407077c24 */ /* 0x002fca000f8e0200 */
[----:B--2---:R-:W-:-:S13]  /*0060*/  ISETP.GE.AND P0, PT, R7, UR5, PT ;  /* 0x0000000507007c0c */ /* 0x004fda000bf06270 */
[----:B------:R-:W-:Y:S05]  /*0070*/  @P0 EXIT ;  /* 0x000000000000094d */ /* 0x000fea0003800000 */
[----:B------:R-:W1:Y:S01]  /*0080*/  S2UR UR5, SR_CgaCtaId ;  /* 0x00000000000579c3 */ /* 0x000e620000008800 */
[----:B------:R-:W2:Y:S01]  /*0090*/  LDCU.64 UR6, c[0x0][0x358] ;  /* 0x00006b00ff0677ac */ /* 0x000ea20008000a00 */
[----:B------:R-:W-:-:S06]  /*00a0*/  UMOV UR4, 0x400 ;  /* 0x0000040000047882 */ /* 0x000fcc0000000000 */
[----:B------:R-:W3:Y:S08]  /*00b0*/  LDC.64 R2, c[0x0][0x380] ;  /* 0x0000e000ff027b82 */ /* 0x000ef00000000a00 */
[----:B------:R-:W4:Y:S01]  /*00c0*/  LDC.64 R4, c[0x0][0x388] ;  /* 0x0000e200ff047b82 */ /* 0x000f220000000a00 */
[----:B-1----:R-:W-:-:S06]  /*00d0*/  ULEA UR4, UR5, UR4, 0x18 ;  /* 0x0000000405047291 */ /* 0x002fcc000f8ec0ff */
[----:B------:R-:W-:Y:S01]  /*00e0*/  LEA R9, R0, UR4, 0x4 ;  /* 0x0000000400097c11 */ /* 0x000fe2000f8e20ff */
[----:B---3--:R-:W-:-:S05]  /*00f0*/  IMAD.WIDE R2, R7, 0x10, R2 ;  /* 0x0000001007027825 */ /* 0x008fca00078e0202 */
[----:B------:R-:W-:Y:S01]  /*0100*/  @!PT LDS RZ, [RZ] ;  /* 0x00000000fffff984 */ /* 0x000fe20000000800 */
[----:B------:R-:W-:Y:S01]  /*0110*/  @!PT LDS RZ, [RZ] ;  /* 0x00000000fffff984 */ /* 0x000fe20000000800 */
[----:B------:R-:W-:Y:S01]  /*0120*/  @!PT LDS RZ, [RZ] ;  /* 0x00000000fffff984 */ /* 0x000fe20000000800 */
[----:B--2---:R-:W-:Y:S01]  /*0130*/  LDGSTS.E.BYPASS.128 [R9], desc[UR6][R2.64] ;  /* 0x0000000002097fae */ /* 0x004fe2000b981806 */
[----:B----4-:R-:W-:-:S03]  /*0140*/  IMAD.WIDE R4, R7, 0x10, R4 ;  /* 0x0000001007047825 */ /* 0x010fc600078e0204 */
[----:B------:R-:W0:Y:S01]  /*0150*/  LDGDEPBAR ;  /* 0x00000000000079af */ /* 0x000e220000000000 */
[----:B------:R-:W-:-:S04]  /*0160*/  DEPBAR.LE SB0, 0x0 ;  /* 0x000080000000791a */ /* 0x000fc80000000000 */
[----:B------:R-:W1:Y:S04]  /*0170*/  LDS.128 R12, [R9] ;  /* 0x00000000090c7984 */ /* 0x000e680000000c00 */
[----:B-1----:R-:W-:Y:S01]  /*0180*/  STG.E.128 desc[UR6][R4.64], R12 ;  /* 0x0000000c04007986 */ /* 0x002fe2000c101d06 */
[----:B------:R-:W-:Y:S05]  /*0190*/  EXIT ;  /* 0x000000000000794d */ /* 0x000fea0003800000 */
.L_x_8:
        /* <DEDUP_REMOVED lines=14> */
.L_x_18:


//--------------------- .text._Z24non_temporal_copy_kernelPK6float4PS_i --------------------------
	.section	.text._Z24non_temporal_copy_kernelPK6float4PS_i,"ax",@progbits
	.align	128
        .global         _Z24non_temporal_copy_kernelPK6float4PS_i
        .type           _Z24non_temporal_copy_kernelPK6float4PS_i,@function
        .size           _Z24non_temporal_copy_kernelPK6float4PS_i,(.L_x_19 - _Z24non_temporal_copy_kernelPK6float4PS_i)
        .other          _Z24non_temporal_copy_kernelPK6float4PS_i,@"STO_CUDA_ENTRY STV_DEFAULT"
_Z24non_temporal_copy_kernelPK6float4PS_i:
.text._Z24non_temporal_copy_kernelPK6float4PS_i:
        /* <DEDUP_REMOVED lines=8> */
[----:B------:R-:W0:Y:S01]  /*0080*/  LDC.64 R6, c[0x0][0x380] ;  /* 0x0000e000ff067b82 */ /* 0x000e220000000a00 */
[----:B------:R-:W1:Y:S01]  /*0090*/  LDCU UR4, c[0x0][0x370] ;  /* 0x00006e00ff0477ac */ /* 0x000e620008000800 */
[----:B------:R-:W2:Y:S06]  /*00a0*/  LDCU.64 UR6, c[0x0][0x358] ;  /* 0x00006b00ff0677ac */ /* 0x000eac0008000a00 */
[----:B------:R-:W3:Y:S01]  /*00b0*/  LDC.64 R8, c[0x0][0x388] ;  /* 0x0000e200ff087b82 */ /* 0x000ee20000000a00 */
[----:B-1----:R-:W-:-:S07]  /*00c0*/  IMAD R11, R11, UR4, RZ ;  /* 0x000000040b0b7c24 */ /* 0x002fce000f8e02ff */
.L_x_9:
[----:B0-----:R-:W-:-:S05]  /*00d0*/  IMAD.WIDE R2, R0, 0x10, R6 ;  /* 0x0000001000027825 */ /* 0x001fca00078e0206 */
[----:B-12---:R-:W2:Y:S01]  /*00e0*/  LDG.E.EF.128 R12, desc[UR6][R2.64] ;  /* 0x00000006020c7981 */ /* 0x006ea2000c0e1d00 */
[----:B---3--:R-:W-:Y:S01]  /*00f0*/  IMAD.WIDE R4, R0, 0x10, R8 ;  /* 0x0000001000047825 */ /* 0x008fe200078e0208 */
[----:B------:R-:W-:-:S04]  /*0100*/  IADD3 R0, PT, PT, R11, R0, RZ ;  /* 0x000000000b007210 */ /* 0x000fc80007ffe0ff */
[----:B------:R-:W-:Y:S01]  /*0110*/  ISETP.GE.AND P0, PT, R0, UR5, PT ;  /* 0x0000000500007c0c */ /* 0x000fe2000bf06270 */
[----:B--2---:R1:W-:-:S12]  /*0120*/  STG.E.128 desc[UR6][R4.64], R12 ;  /* 0x0000000c04007986 */ /* 0x0043d8000c101d06 */
[----:B------:R-:W-:Y:S05]  /*0130*/  @!P0 BRA `(.L_x_9) ;  /* 0xfffffffc00e48947 */ /* 0x000fea000383ffff */
[----:B------:R-:W-:Y:S05]  /*0140*/  EXIT ;  /* 0x000000000000794d */ /* 0x000fea0003800000 */
.L_x_10:
        /* <DEDUP_REMOVED lines=11> */
.L_x_19:


//--------------------- .text._Z22vectorized_copy_kernelPK6float4PS_i --------------------------
	.section	.text._Z22vectorized_copy_kernelPK6float4PS_i,"ax",@progbits
	.align	128
        .global         _Z22vectorized_copy_kernelPK6float4PS_i
        .type           _Z22vectorized_copy_kernelPK6float4PS_i,@function
        .size           _Z22vectorized_copy_kernelPK6float4PS_i,(.L_x_20 - _Z22vectorized_copy_kernelPK6float4PS_i)
        .other          _Z22vectorized_copy_kernelPK6float4PS_i,@"STO_CUDA_ENTRY STV_DEFAULT"
_Z22vectorized_copy_kernelPK6float4PS_i:
.text._Z22vectorized_copy_kernelPK6float4PS_i:
[----:B------:R-:W-:Y:S01]  /*0000*/  LDC R1, c[0x0][0x37c] ;  /* 0x0000df00ff017b82 */ /* 0x000fe20000000800 */
[----:B------:R-:W0:Y:S07]  /*0010*/  S2R R23, SR_TID.X ;  /* 0x0000000000177919 */ /* 0x000e2e0000002100 */
[----:B------:R-:W0:Y:S01]  /*0020*/  S2UR UR4, SR_CTAID.X ;  /* 0x00000000000479c3 */ /* 0x000e220000002500 */
[----:B------:R-:W1:Y:S07]  /*0030*/  LDCU UR6, c[0x0][0x390] ;  /* 0x00007200ff0677ac */ /* 0x000e6e0008000800 */
[----:B------:R-:W0:Y:S01]  /*0040*/  LDC R0, c[0x0][0x360] ;  /* 0x0000d800ff007b82 */ /* 0x000e220000000800 */
[----:B------:R-:W2:Y:S01]  /*0050*/  LDCU UR5, c[0x0][0x370] ;  /* 0x00006e00ff0577ac */ /* 0x000ea20008000800 */
[----:B0-----:R-:W-:-:S02]  /*0060*/  IMAD R23, R0, UR4, R23 ;  /* 0x0000000400177c24 */ /* 0x001fc4000f8e0217 */
[----:B--2---:R-:W-:-:S03]  /*0070*/  IMAD R0, R0, UR5, RZ ;  /* 0x0000000500007c24 */ /* 0x004fc6000f8e02ff */
[----:B-1----:R-:W-:-:S13]  /*0080*/  ISETP.GE.AND P0, PT, R23, UR6, PT ;  /* 0x0000000617007c0c */ /* 0x002fda000bf06270 */
[----:B------:R-:W-:Y:S05]  /*0090*/  @P0 EXIT ;  /* 0x000000000000094d */ /* 0x000fea0003800000 */
[----:B------:R-:W0:Y:S01]  /*00a0*/  I2F.U32.RP R7, R0 ;  /* 0x0000000000077306 */ /* 0x000e220000209000 */
[C---:B------:R-:W-:Y:S01]  /*00b0*/  IADD3 R4, PT, PT, R0.reuse, R23, RZ ;  /* 0x0000001700047210 */ /* 0x040fe20007ffe0ff */
[----:B------:R-:W-:Y:S01]  /*00c0*/  IMAD.MOV R9, RZ, RZ, -R0 ;  /* 0x000000ffff097224 */ /* 0x000fe200078e0a00 */
[----:B------:R-:W-:Y:S01]  /*00d0*/  ISETP.NE.U32.AND P2, PT, R0, RZ, PT ;  /* 0x000000ff0000720c */ /* 0x000fe20003f45070 */
[----:B------:R-:W1:Y:S01]  /*00e0*/  LDC.64 R20, c[0x0][0x388] ;  /* 0x0000e200ff147b82 */ /* 0x000e620000000a00 */
[C---:B------:R-:W-:Y:S01]  /*00f0*/  ISETP.GE.AND P0, PT, R4.reuse, UR6, PT ;  /* 0x0000000604007c0c */ /* 0x040fe2000bf06270 */
[----:B------:R-:W2:Y:S01]  /*0100*/  LDCU.64 UR4, c[0x0][0x358] ;  /* 0x00006b00ff0477ac */ /* 0x000ea20008000a00 */
[----:B------:R-:W-:Y:S01]  /*0110*/  VIMNMX R5, PT, PT, R4, UR6, !PT ;  /* 0x0000000604057c48 */ /* 0x000fe2000ffe0100 */
[----:B------:R-:W-:Y:S01]  /*0120*/  BSSY.RECONVERGENT B0, `(.L_x_11) ;  /* 0x0000025000007945 */ /* 0x000fe20003800200 */
[----:B------:R-:W-:-:S04]  /*0130*/  SEL R6, RZ, 0x1, P0 ;  /* 0x00000001ff067807 */ /* 0x000fc80000000000 */
[----:B------:R-:W-:Y:S01]  /*0140*/  IADD3 R5, PT, PT, R5, -R4, -R6 ;  /* 0x8000000405057210 */ /* 0x000fe20007ffe806 */
[----:B0-----:R-:W0:Y:S02]  /*0150*/  MUFU.RCP R7, R7 ;  /* 0x0000000700077308 */ /* 0x001e240000001000 */
[----:B0-----:R-:W-:-:S06]  /*0160*/  IADD3 R2, PT, PT, R7, 0xffffffe, RZ ;  /* 0x0ffffffe07027810 */ /* 0x001fcc0007ffe0ff */
[----:B------:R0:W3:Y:S02]  /*0170*/  F2I.FTZ.U32.TRUNC.NTZ R3, R2 ;  /* 0x0000000200037305 */ /* 0x0000e4000021f000 */
[----:B0-----:R-:W-:Y:S02]  /*0180*/  IMAD.MOV.U32 R2, RZ, RZ, RZ ;  /* 0x000000ffff027224 */ /* 0x001fe400078e00ff */
[----:B---3--:R-:W-:-:S04]  /*0190*/  IMAD R9, R9, R3, RZ ;  /* 0x0000000309097224 */ /* 0x008fc800078e02ff */
[----:B------:R-:W-:-:S06]  /*01a0*/  IMAD.HI.U32 R8, R3, R9, R2 ;  /* 0x0000000903087227 */ /* 0x000fcc00078e0002 */
[----:B------:R-:W-:-:S05]  /*01b0*/  IMAD.HI.U32 R7, R8, R5, RZ ;  /* 0x0000000508077227 */ /* 0x000fca00078e00ff */
[----:B------:R-:W-:-:S05]  /*01c0*/  IADD3 R2, PT, PT, -R7, RZ, RZ ;  /* 0x000000ff07027210 */ /* 0x000fca0007ffe1ff */
[----:B------:R-:W-:Y:S02]  /*01d0*/  IMAD R5, R0, R2, R5 ;  /* 0x0000000200057224 */ /* 0x000fe400078e0205 */
[----:B------:R-:W0:Y:S03]  /*01e0*/  LDC.64 R2, c[0x0][0x380] ;  /* 0x0000e000ff027b82 */ /* 0x000e260000000a00 */
[----:B------:R-:W-:-:S13]  /*01f0*/  ISETP.GE.U32.AND P0, PT, R5, R0, PT ;  /* 0x000000000500720c */ /* 0x000fda0003f06070 */
[----:B------:R-:W-:Y:S01]  /*0200*/  @P0 IMAD.IADD R5, R5, 0x1, -R0 ;  /* 0x0000000105050824 */ /* 0x000fe200078e0a00 */
[----:B------:R-:W-:-:S04]  /*0210*/  @P0 IADD3 R7, PT, PT, R7, 0x1, RZ ;  /* 0x0000000107070810 */ /* 0x000fc80007ffe0ff */
[----:B------:R-:W-:-:S13]  /*0220*/  ISETP.GE.U32.AND P1, PT, R5, R0, PT ;  /* 0x000000000500720c */ /* 0x000fda0003f26070 */
[----:B------:R-:W-:Y:S01]  /*0230*/  @P1 VIADD R7, R7, 0x1 ;  /* 0x0000000107071836 */ /* 0x000fe20000000000 */
[----:B------:R-:W-:-:S04]  /*0240*/  @!P2 LOP3.LUT R7, RZ, R0, RZ, 0x33, !PT ;  /* 0x00000000ff07a212 */ /* 0x000fc800078e33ff */
[----:B------:R-:W-:-:S04]  /*0250*/  IADD3 R4, PT, PT, R6, R7, RZ ;  /* 0x0000000706047210 */ /* 0x000fc80007ffe0ff */
[C---:B------:R-:W-:Y:S02]  /*0260*/  LOP3.LUT R5, R4.reuse, 0x3, RZ, 0xc0, !PT ;  /* 0x0000000304057812 */ /* 0x040fe400078ec0ff */
[----:B------:R-:W-:Y:S02]  /*0270*/  ISETP.GE.U32.AND P1, PT, R4, 0x3, PT ;  /* 0x000000030400780c */ /* 0x000fe40003f26070 */
[----:B------:R-:W-:-:S13]  /*0280*/  ISETP.NE.AND P0, PT, R5, 0x3, PT ;  /* 0x000000030500780c */ /* 0x000fda0003f05270 */
[----:B012---:R-:W-:Y:S05]  /*0290*/  @!P0 BRA `(.L_x_12) ;  /* 0x0000000000348947 */ /* 0x007fea0003800000 */
[----:B------:R-:W0:Y:S01]  /*02a0*/  LDC.64 R10, c[0x0][0x380] ;  /* 0x0000e000ff0a7b82 */ /* 0x000e220000000a00 */
[----:B------:R-:W-:-:S05]  /*02b0*/  VIADD R4, R4, 0x1 ;  /* 0x0000000104047836 */ /* 0x000fca0000000000 */
[----:B------:R-:W-:Y:S02]  /*02c0*/  LOP3.LUT R4, R4, 0x3, RZ, 0xc0, !PT ;  /* 0x0000000304047812 */ /* 0x000fe400078ec0ff */
[----:B------:R-:W1:Y:S02]  /*02d0*/  LDC.64 R12, c[0x0][0x388] ;  /* 0x0000e200ff0c7b82 */ /* 0x000e640000000a00 */
[----:B------:R-:W-:-:S07]  /*02e0*/  IADD3 R14, PT, PT, -R4, RZ, RZ ;  /* 0x000000ff040e7210 */ /* 0x000fce0007ffe1ff */
.L_x_13:
[----:B0-2---:R-:W-:-:S06]  /*02f0*/  IMAD.WIDE R4, R23, 0x10, R10 ;  /* 0x0000001017047825 */ /* 0x005fcc00078e020a */
[----:B------:R-:W2:Y:S01]  /*0300*/  LDG.E.128.CONSTANT R4, desc[UR4][R4.64] ;  /* 0x0000000404047981 */ /* 0x000ea2000c1e9d00 */
[----:B-1----:R-:W-:Y:S01]  /*0310*/  IMAD.WIDE R8, R23, 0x10, R12 ;  /* 0x0000001017087825 */ /* 0x002fe200078e020c */
[----:B------:R-:W-:-:S03]  /*0320*/  IADD3 R23, PT, PT, R0, R23, RZ ;  /* 0x0000001700177210 */ /* 0x000fc60007ffe0ff */
[----:B------:R-:W-:-:S05]  /*0330*/  VIADD R14, R14, 0x1 ;  /* 0x000000010e0e7836 */ /* 0x000fca0000000000 */
[----:B------:R-:W-:Y:S01]  /*0340*/  ISETP.NE.AND P0, PT, R14, RZ, PT ;  /* 0x000000ff0e00720c */ /* 0x000fe20003f05270 */
[----:B--2---:R2:W-:-:S12]  /*0350*/  STG.E.128 desc[UR4][R8.64], R4 ;  /* 0x0000000408007986 */ /* 0x0045d8000c101d04 */
[----:B------:R-:W-:Y:S05]  /*0360*/  @P0 BRA `(.L_x_13) ;  /* 0xfffffffc00e00947 */ /* 0x000fea000383ffff */
.L_x_12:
[----:B------:R-:W-:Y:S05]  /*0370*/  BSYNC.RECONVERGENT B0 ;  /* 0x0000000000007941 */ /* 0x000fea0003800200 */
.L_x_11:
[----:B------:R-:W-:Y:S05]  /*0380*/  @!P1 EXIT ;  /* 0x000000000000994d */ /* 0x000fea0003800000 */
.L_x_14:
[----:B--2---:R-:W-:-:S04]  /*0390*/  IMAD.WIDE R4, R23, 0x10, R2 ;  /* 0x0000001017047825 */ /* 0x004fc800078e0202 */
[C---:B-1----:R-:W-:Y:S02]  /*03a0*/  IMAD.WIDE R8, R0.reuse, 0x10, R4 ;  /* 0x0000001000087825 */ /* 0x042fe400078e0204 */
[----:B------:R-:W2:Y:S02]  /*03b0*/  LDG.E.128.CONSTANT R4, desc[UR4][R4.64] ;  /* 0x0000000404047981 */ /* 0x000ea4000c1e9d00 */
[C---:B------:R-:W-:Y:S02]  /*03c0*/  IMAD.WIDE R12, R0.reuse, 0x10, R8 ;  /* 0x00000010000c7825 */ /* 0x040fe400078e0208 */
[----:B------:R-:W3:Y:S02]  /*03d0*/  LDG.E.128.CONSTANT R8, desc[UR4][R8.64] ;  /* 0x0000000408087981 */ /* 0x000ee4000c1e9d00 */
[----:B------:R-:W-:Y:S02]  /*03e0*/  IMAD.WIDE R16, R0, 0x10, R12 ;  /* 0x0000001000107825 */ /* 0x000fe400078e020c */
[----:B------:R-:W4:Y:S04]  /*03f0*/  LDG.E.128.CONSTANT R12, desc[UR4][R12.64] ;  /* 0x000000040c0c7981 */ /* 0x000f28000c1e9d00 */
[----:B------:R-:W5:Y:S01]  /*0400*/  LDG.E.128.CONSTANT R16, desc[UR4][R16.64] ;  /* 0x0000000410107981 */ /* 0x000f62000c1e9d00 */
[----:B------:R-:W-:-:S04]  /*0410*/  IMAD.WIDE R26, R23, 0x10, R20 ;  /* 0x00000010171a7825 */ /* 0x000fc800078e0214 */
[C---:B------:R-:W-:Y:S01]  /*0420*/  IMAD.WIDE R24, R0.reuse, 0x10, R26 ;  /* 0x0000001000187825 */ /* 0x040fe200078e021a */
[----:B------:R-:W-:-:S04]  /*0430*/  LEA R23, R0, R23, 0x2 ;  /* 0x0000001700177211 */ /* 0x000fc800078e10ff */
[----:B------:R-:W-:Y:S01]  /*0440*/  ISETP.GE.AND P0, PT, R23, UR6, PT ;  /* 0x0000000617007c0c */ /* 0x000fe2000bf06270 */
[----:B--2---:R0:W-:Y:S04]  /*0450*/  STG.E.128 desc[UR4][R26.64], R4 ;  /* 0x000000041a007986 */ /* 0x0041e8000c101d04 */
[----:B---3--:R1:W-:Y:S01]  /*0460*/  STG.E.128 desc[UR4][R24.64], R8 ;  /* 0x0000000818007986 */ /* 0x0083e2000c101d04 */
[----:B0-----:R-:W-:-:S04]  /*0470*/  IMAD.WIDE R26, R0, 0x10, R24 ;  /* 0x00000010001a7825 */ /* 0x001fc800078e0218 */
[----:B------:R-:W-:Y:S01]  /*0480*/  IMAD.WIDE R28, R0, 0x10, R26 ;  /* 0x00000010001c7825 */ /* 0x000fe200078e021a */
[----:B----4-:R1:W-:Y:S04]  /*0490*/  STG.E.128 desc[UR4][R26.64], R12 ;  /* 0x0000000c1a007986 */ /* 0x0103e8000c101d04 */
[----:B-----5:R1:W-:Y:S01]  /*04a0*/  STG.E.128 desc[UR4][R28.64], R16 ;  /* 0x000000101c007986 */ /* 0x0203e2000c101d04 */
[----:B------:R-:W-:Y:S05]  /*04b0*/  @!P0 BRA `(.L_x_14) ;  /* 0xfffffffc00b48947 */ /* 0x000fea000383ffff */
[----:B------:R-:W-:Y:S05]  /*04c0*/  EXIT ;  /* 0x000000000000794d */ /* 0x000fea0003800000 */
.L_x_15:
        /* <DEDUP_REMOVED lines=11> */
.L_x_20:


//--------------------- .text._Z22misaligned_copy_kernelPKfPfii --------------------------
	.section	.text._Z22misaligned_copy_kernelPKfPfii,"ax",@progbits
	.align	128
        .global         _Z22misaligned_copy_kernelPKfPfii
        .type           _Z22misaligned_copy_kernelPKfPfii,@function
        .size           _Z22misaligned_copy_kernelPKfPfii,(.L_x_21 - _Z22misaligned_copy_kernelPKfPfii)
        .other          _Z22misaligned_copy_kernelPKfPfii,@"STO_CUDA_ENTRY STV_DEFAULT"
_Z22misaligned_copy_kernelPKfPfii:
.text._Z22misaligned_copy_kernelPKfPfii:
[----:B------:R-:W-:Y:S01]  /*0000*/  LDC R1, c[0x0][0x37c] ;  /* 0x0000df00ff017b82 */ /* 0x000fe20000000800 */
[----:B------:R-:W0:Y:S07]  /*0010*/  S2R R0, SR_TID.X ;  /* 0x0000000000007919 */ /* 0x000e2e0000002100 */
[----:B------:R-:W0:Y:S01]  /*0020*/  S2UR UR6, SR_CTAID.X ;  /* 0x00000000000679c3 */ /* 0x000e220000002500 */
[----:B------:R-:W1:Y:S07]  /*0030*/  LDCU.64 UR4, c[0x0][0x390] ;  /* 0x00007200ff0477ac */ /* 0x000e6e0008000a00 */
[----:B------:R-:W0:Y:S01]  /*0040*/  LDC R7, c[0x0][0x360] ;  /* 0x0000d800ff077b82 */ /* 0x000e220000000800 */
[----:B-1----:R-:W-:Y:S01]  /*0050*/  UIADD3 UR4, UPT, UPT, UR4, -UR5, URZ ;  /* 0x8000000504047290 */ /* 0x002fe2000fffe0ff */
[----:B0-----:R-:W-:-:S05]  /*0060*/  IMAD R7, R7, UR6, R0 ;  /* 0x0000000607077c24 */ /* 0x001fca000f8e0200 */
[----:B------:R-:W-:-:S13]  /*0070*/  ISETP.GE.AND P0, PT, R7, UR4, PT ;  /* 0x0000000407007c0c */ /* 0x000fda000bf06270 */
[----:B------:R-:W-:Y:S05]  /*0080*/  @P0 EXIT ;  /* 0x000000000000094d */ /* 0x000fea0003800000 */
[----:B------:R-:W0:Y:S01]  /*0090*/  LDC.64 R2, c[0x0][0x380] ;  /* 0x0000e000ff027b82 */ /* 0x000e220000000a00 */
[----:B------:R-:W1:Y:S01]  /*00a0*/  LDCU.64 UR6, c[0x0][0x358] ;  /* 0x00006b00ff0677ac */ /* 0x000e620008000a00 */
[----:B------:R-:W-:-:S05]  /*00b0*/  IADD3 R5, PT, PT, R7, UR5, RZ ;  /* 0x0000000507057c10 */ /* 0x000fca000fffe0ff */
[----:B0-----:R-:W-:Y:S02]  /*00c0*/  IMAD.WIDE R2, R5, 0x4, R2 ;  /* 0x0000000405027825 */ /* 0x001fe400078e0202 */
[----:B------:R-:W0:Y:S04]  /*00d0*/  LDC.64 R4, c[0x0][0x388] ;  /* 0x0000e200ff047b82 */ /* 0x000e280000000a00 */
[----:B-1----:R-:W2:Y:S01]  /*00e0*/  LDG.E.CONSTANT R3, desc[UR6][R2.64] ;  /* 0x0000000602037981 */ /* 0x002ea2000c1e9900 */
[----:B0-----:R-:W-:-:S05]  /*00f0*/  IMAD.WIDE R4, R7, 0x4, R4 ;  /* 0x0000000407047825 */ /* 0x001fca00078e0204 */
[----:B--2---:R-:W-:Y:S01]  /*0100*/  STG.E desc[UR6][R4.64], R3 ;  /* 0x0000000304007986 */ /* 0x004fe2000c101906 */
[----:B------:R-:W-:Y:S05]  /*0110*/  EXIT ;  /* 0x000000000000794d */ /* 0x000fea0003800000 */
.L_x_16:
        /* <DEDUP_REMOVED lines=14> */
.L_x_21:


//--------------------- .nv.shared._Z22repeated_access_kernelPKfPfii --------------------------
	.section	.nv.shared._Z22repeated_access_kernelPKfPfii,"aw",@nobits
	.sectionflags	@""
	.align	16
	.zero		1024


//--------------------- .nv.shared.reserved.0     --------------------------
	.section	.nv.shared.reserved.0,"aw",@nobits
	.weak		__nv_reservedSMEM_offset_0_alias
	.size		__nv_reservedSMEM_offset_0_alias, 0, 64
	.other		__nv_reservedSMEM_offset_0_alias,@"STO_CUDA_RESERVED_SHARED STV_DEFAULT"
__nv_reservedSMEM_offset_0_alias:
	.zero		0
	.zero		64


//--------------------- .nv.shared._Z17async_copy_kernelPK6float4PS_i --------------------------
	.section	.nv.shared._Z17async_copy_kernelPK6float4PS_i,"aw",@nobits
	.sectionflags	@""
	.align	16
	.zero		1024


//--------------------- .nv.shared._Z24non_temporal_copy_kernelPK6float4PS_i --------------------------
	.section	.nv.shared._Z24non_temporal_copy_kernelPK6float4PS_i,"aw",@nobits
	.sectionflags	@""
	.align	16
	.zero		1024


//--------------------- .nv.shared._Z22vectorized_copy_kernelPK6float4PS_i --------------------------
	.section	.nv.shared._Z22vectorized_copy_kernelPK6float4PS_i,"aw",@nobits
	.sectionflags	@""
	.align	16
	.zero		1024


//--------------------- .nv.shared._Z22misaligned_copy_kernelPKfPfii --------------------------
	.section	.nv.shared._Z22misaligned_copy_kernelPKfPfii,"aw",@nobits
	.sectionflags	@""
	.align	16
	.zero		1024


//--------------------- .nv.constant0._Z22repeated_access_kernelPKfPfii --------------------------
	.section	.nv.constant0._Z22repeated_access_kernelPKfPfii,"a",@progbits
	.sectionflags	@""
	.align	4
.nv.constant0._Z22repeated_access_kernelPKfPfii:
	.zero		920


//--------------------- .nv.constant0._Z17async_copy_kernelPK6float4PS_i --------------------------
	.section	.nv.constant0._Z17async_copy_kernelPK6float4PS_i,"a",@progbits
	.sectionflags	@""
	.align	4
.nv.constant0._Z17async_copy_kernelPK6float4PS_i:
	.zero		916


//--------------------- .nv.constant0._Z24non_temporal_copy_kernelPK6float4PS_i --------------------------
	.section	.nv.constant0._Z24non_temporal_copy_kernelPK6float4PS_i,"a",@progbits
	.sectionflags	@""
	.align	4
.nv.constant0._Z24non_temporal_copy_kernelPK6float4PS_i:
	.zero		916


//--------------------- .nv.constant0._Z22vectorized_copy_kernelPK6float4PS_i --------------------------
	.section	.nv.constant0._Z22vectorized_copy_kernelPK6float4PS_i,"a",@progbits
	.sectionflags	@""
	.align	4
.nv.constant0._Z22vectorized_copy_kernelPK6float4PS_i:
	.zero		916


//--------------------- .nv.constant0._Z22misaligned_copy_kernelPKfPfii --------------------------
	.section	.nv.constant0._Z22misaligned_copy_kernelPKfPfii,"a",@progbits
	.sectionflags	@""
	.align	4
.nv.constant0._Z22misaligned_copy_kernelPKfPfii:
	.zero		920


//--------------------- SYMBOLS --------------------------

	.type		.nv.reservedSmem.offset0,@object
	.size		.nv.reservedSmem.offset0,0x4
	.type		.nv.reservedSmem.cap,@object
	.size		.nv.reservedSmem.cap,0x4
